//
// Generated by NVIDIA NVVM Compiler
//
// Compiler Build ID: CL-36424714
// Cuda compilation tools, release 13.0, V13.0.88
// Based on NVVM 20.0.0
//

.version 9.0
.target sm_100
.address_size 64

	// .globl	_Z4initPfS_S_
.extern .func  (.param .b32 func_retval0) vprintf
(
	.param .b64 vprintf_param_0,
	.param .b64 vprintf_param_1
)
;
.global .align 1 .b8 $str[24] = {97, 58, 32, 48, 120, 37, 112, 44, 32, 98, 58, 32, 48, 120, 37, 112, 44, 32, 99, 58, 37, 112, 10};
.global .align 1 .b8 $str$1[21] = {97, 58, 32, 37, 102, 44, 32, 98, 58, 32, 37, 102, 44, 32, 99, 58, 32, 37, 102, 10};

.visible .entry _Z4initPfS_S_(
	.param .u64 .ptr .align 1 _Z4initPfS_S__param_0,
	.param .u64 .ptr .align 1 _Z4initPfS_S__param_1,
	.param .u64 .ptr .align 1 _Z4initPfS_S__param_2
)
{
	.local .align 8 .b8 	__local_depot0[24];
	.reg .b64 	%SP;
	.reg .b64 	%SPL;
	.reg .b32 	%r<8>;
	.reg .b32 	%f<6>;
	.reg .b64 	%rd<14>;
	.reg .b64 	%fd<6>;

	mov.u64 	%SPL, __local_depot0;
	cvta.local.u64 	%SP, %SPL;
	ld.param.u64 	%rd1, [_Z4initPfS_S__param_0];
	ld.param.u64 	%rd2, [_Z4initPfS_S__param_1];
	ld.param.u64 	%rd3, [_Z4initPfS_S__param_2];
	cvta.to.global.u64 	%rd4, %rd3;
	cvta.to.global.u64 	%rd5, %rd2;
	cvta.to.global.u64 	%rd6, %rd1;
	add.u64 	%rd7, %SP, 0;
	add.u64 	%rd8, %SPL, 0;
	st.local.u64 	[%rd8], %rd1;
	st.local.u64 	[%rd8+8], %rd2;
	st.local.u64 	[%rd8+16], %rd3;
	mov.u64 	%rd9, $str;
	cvta.global.u64 	%rd10, %rd9;
	{ // callseq 0, 0
	.param .b64 param0;
	st.param.b64 	[param0], %rd10;
	.param .b64 param1;
	st.param.b64 	[param1], %rd7;
	.param .b32 retval0;
	call.uni (retval0), 
	vprintf, 
	(
	param0, 
	param1
	);
	ld.param.b32 	%r1, [retval0];
	} // callseq 0
	ld.global.f32 	%f1, [%rd6];
	cvt.f64.f32 	%fd1, %f1;
	ld.global.f32 	%f2, [%rd5];
	cvt.f64.f32 	%fd2, %f2;
	ld.global.f32 	%f3, [%rd4];
	cvt.f64.f32 	%fd3, %f3;
	st.local.f64 	[%rd8], %fd1;
	st.local.f64 	[%rd8+8], %fd2;
	st.local.f64 	[%rd8+16], %fd3;
	mov.u64 	%rd11, $str$1;
	cvta.global.u64 	%rd12, %rd11;
	{ // callseq 1, 0
	.param .b64 param0;
	st.param.b64 	[param0], %rd12;
	.param .b64 param1;
	st.param.b64 	[param1], %rd7;
	.param .b32 retval0;
	call.uni (retval0), 
	vprintf, 
	(
	param0, 
	param1
	);
	ld.param.b32 	%r3, [retval0];
	} // callseq 1
	mov.b32 	%r5, 0;
	st.global.u32 	[%rd6], %r5;
	st.global.u32 	[%rd5], %r5;
	st.global.u32 	[%rd4], %r5;
	ld.global.f32 	%f4, [%rd6];
	cvt.f64.f32 	%fd4, %f4;
	ld.global.f32 	%f5, [%rd5];
	cvt.f64.f32 	%fd5, %f5;
	st.local.f64 	[%rd8], %fd4;
	st.local.f64 	[%rd8+8], %fd5;
	mov.b64 	%rd13, 0;
	st.local.u64 	[%rd8+16], %rd13;
	{ // callseq 2, 0
	.param .b64 param0;
	st.param.b64 	[param0], %rd12;
	.param .b64 param1;
	st.param.b64 	[param1], %rd7;
	.param .b32 retval0;
	call.uni (retval0), 
	vprintf, 
	(
	param0, 
	param1
	);
	ld.param.b32 	%r6, [retval0];
	} // callseq 2
	ret;

}


// ===== COMPILED SASS (sm_100) =====

	.target	sm_100

	.elftype	@"ET_EXEC"


//--------------------- .note.nv.tkinfo           --------------------------
	.section	.note.nv.tkinfo,"",@"SHT_NOTE"
	.sectionflags	@"SHF_NOTE_NV_TKINFO"
	.tkinfo
        /*0018*/ 	.word	0x00000002
        /*0030*/ 	.string	""
        /*0030*/ 	.string	"ptxas"
        /*0030*/ 	.string	"Cuda compilation tools, release 13.0, V13.0.88"
        /*0030*/ 	.string	"Build cuda_13.0.r13.0/compiler.36424714_0"
        /*0030*/ 	.string	"-arch sm_100 -m 64 "



//--------------------- .note.nv.cuinfo           --------------------------
	.section	.note.nv.cuinfo,"",@"SHT_NOTE"
	.sectionflags	@"SHF_NOTE_NV_CUINFO"
        /*0018*/ 	.short	0x0002
        /*001a*/ 	.short	0x0064
        /*001c*/ 	.short	0x0082
	.zero		2


//--------------------- .nv.info                  --------------------------
	.section	.nv.info,"",@"SHT_CUDA_INFO"
	.align	4


	//----- nvinfo : EIATTR_REGCOUNT
	.align		4
        /*0000*/ 	.byte	0x04, 0x2f
        /*0002*/ 	.short	(.L_3 - .L_2)
	.align		4
.L_2:
        /*0004*/ 	.word	index@(_Z4initPfS_S_)
        /*0008*/ 	.word	0x00000018


	//----- nvinfo : EIATTR_FRAME_SIZE
	.align		4
.L_3:
        /*000c*/ 	.byte	0x04, 0x11
        /*000e*/ 	.short	(.L_5 - .L_4)
	.align		4
.L_4:
        /*0010*/ 	.word	index@(_Z4initPfS_S_)
        /*0014*/ 	.word	0x00000018


	//----- nvinfo : EIATTR_MIN_STACK_SIZE
	.align		4
.L_5:
        /*0018*/ 	.byte	0x04, 0x12
        /*001a*/ 	.short	(.L_7 - .L_6)
	.align		4
.L_6:
        /*001c*/ 	.word	index@(_Z4initPfS_S_)
        /*0020*/ 	.word	0x00000018
.L_7:


//--------------------- .nv.compat                --------------------------
	.section	.nv.compat,"",@"SHT_CUDA_COMPAT_INFO"
	.align	4
        /*0000*/ 	.byte	0x02, 0x09, 0x00, 0x00, 0x02, 0x02, 0x01, 0x00, 0x02, 0x05, 0x05, 0x00, 0x03, 0x07, 0x01, 0x01
        /*0010*/ 	.byte	0x02, 0x03, 0x00, 0x00, 0x02, 0x06, 0x01, 0x00, 0x04, 0x0b, 0x08, 0x00, 0x09, 0x00, 0x00, 0x00
        /*0020*/ 	.byte	0x00, 0x00, 0x00, 0x00


//--------------------- .nv.info._Z4initPfS_S_    --------------------------
	.section	.nv.info._Z4initPfS_S_,"",@"SHT_CUDA_INFO"
	.sectionflags	@""
	.align	4


	//----- nvinfo : EIATTR_CUDA_API_VERSION
	.align		4
        /*0000*/ 	.byte	0x04, 0x37
        /*0002*/ 	.short	(.L_9 - .L_8)
.L_8:
        /*0004*/ 	.word	0x00000082


	//----- nvinfo : EIATTR_KPARAM_INFO
	.align		4
.L_9:
        /*0008*/ 	.byte	0x04, 0x17
        /*000a*/ 	.short	(.L_11 - .L_10)
.L_10:
        /*000c*/ 	.word	0x00000000
        /*0010*/ 	.short	0x0002
        /*0012*/ 	.short	0x0010
        /*0014*/ 	.byte	0x00, 0xf5, 0x21, 0x00


	//----- nvinfo : EIATTR_KPARAM_INFO
	.align		4
.L_11:
        /*0018*/ 	.byte	0x04, 0x17
        /*001a*/ 	.short	(.L_13 - .L_12)
.L_12:
        /*001c*/ 	.word	0x00000000
        /*0020*/ 	.short	0x0001
        /*0022*/ 	.short	0x0008
        /*0024*/ 	.byte	0x00, 0xf5, 0x21, 0x00


	//----- nvinfo : EIATTR_KPARAM_INFO
	.align		4
.L_13:
        /*0028*/ 	.byte	0x04, 0x17
        /*002a*/ 	.short	(.L_15 - .L_14)
.L_14:
        /*002c*/ 	.word	0x00000000
        /*0030*/ 	.short	0x0000
        /*0032*/ 	.short	0x0000
        /*0034*/ 	.byte	0x00, 0xf5, 0x21, 0x00


	//----- nvinfo : EIATTR_SPARSE_MMA_MASK
	.align		4
.L_15:
        /*0038*/ 	.byte	0x03, 0x50
        /*003a*/ 	.short	0x0000


	//----- nvinfo : EIATTR_MAXREG_COUNT
	.align		4
        /*003c*/ 	.byte	0x03, 0x1b
        /*003e*/ 	.short	0x00ff


	//----- nvinfo : EIATTR_EXTERNS
	.align		4
        /*0040*/ 	.byte	0x04, 0x0f
        /*0042*/ 	.short	(.L_17 - .L_16)


	//   ....[0]....
	.align		4
.L_16:
        /*0044*/ 	.word	index@(vprintf)


	//----- nvinfo : EIATTR_MERCURY_ISA_VERSION
	.align		4
.L_17:
        /*0048*/ 	.byte	0x03, 0x5f
        /*004a*/ 	.short	0x0101


	//----- nvinfo : EIATTR_VRC_CTA_INIT_COUNT
	.align		4
        /*004c*/ 	.byte	0x02, 0x4a
	.zero		1
	.zero		1


	//----- nvinfo : EIATTR_SYSCALL_OFFSETS
	.align		4
        /*0050*/ 	.byte	0x04, 0x46
        /*0052*/ 	.short	(.L_19 - .L_18)


	//   ....[0]....
.L_18:
        /*0054*/ 	.word	0x00000150


	//   ....[1]....
        /*0058*/ 	.word	0x00000290


	//   ....[2]....
        /*005c*/ 	.word	0x000003e0


	//----- nvinfo : EIATTR_EXIT_INSTR_OFFSETS
	.align		4
.L_19:
        /*0060*/ 	.byte	0x04, 0x1c
        /*0062*/ 	.short	(.L_21 - .L_20)


	//   ....[0]....
.L_20:
        /*0064*/ 	.word	0x000003f0


	//----- nvinfo : EIATTR_CBANK_PARAM_SIZE
	.align		4
.L_21:
        /*0068*/ 	.byte	0x03, 0x19
        /*006a*/ 	.short	0x0018


	//----- nvinfo : EIATTR_PARAM_CBANK
	.align		4
        /*006c*/ 	.byte	0x04, 0x0a
        /*006e*/ 	.short	(.L_23 - .L_22)
	.align		4
.L_22:
        /*0070*/ 	.word	index@(.nv.constant0._Z4initPfS_S_)
        /*0074*/ 	.short	0x0380
        /*0076*/ 	.short	0x0018


	//----- nvinfo : EIATTR_SW_WAR
	.align		4
.L_23:
        /*0078*/ 	.byte	0x04, 0x36
        /*007a*/ 	.short	(.L_25 - .L_24)
.L_24:
        /*007c*/ 	.word	0x00000008
.L_25:


//--------------------- .nv.callgraph             --------------------------
	.section	.nv.callgraph,"",@"SHT_CUDA_CALLGRAPH"
	.align	4
	.sectionentsize	8
	.align		4
        /*0000*/ 	.word	0x00000000
	.align		4
        /*0004*/ 	.word	0xffffffff
	.align		4
        /*0008*/ 	.word	index@(_Z4initPfS_S_)
	.align		4
        /*000c*/ 	.word	index@(vprintf)
	.align		4
        /*0010*/ 	.word	0x00000000
	.align		4
        /*0014*/ 	.word	0xfffffffe
	.align		4
        /*0018*/ 	.word	0x00000000
	.align		4
        /*001c*/ 	.word	0xfffffffd
	.align		4
        /*0020*/ 	.word	0x00000000
	.align		4
        /*0024*/ 	.word	0xfffffffc


//--------------------- .nv.constant4             --------------------------
	.section	.nv.constant4,"a",@progbits
	.align	8
	.align		8
.nv.constant4:
        /*0000*/ 	.dword	vprintf
	.align		8
        /*0008*/ 	.dword	$str
	.align		8
        /*0010*/ 	.dword	$str$1


//--------------------- .text._Z4initPfS_S_       --------------------------
	.section	.text._Z4initPfS_S_,"ax",@progbits
	.align	128
        .global         _Z4initPfS_S_
        .type           _Z4initPfS_S_,@function
        .size           _Z4initPfS_S_,(.L_x_4 - _Z4initPfS_S_)
        .other          _Z4initPfS_S_,@"STO_CUDA_ENTRY STV_DEFAULT"
_Z4initPfS_S_:
.text._Z4initPfS_S_:
[----:B------:R-:W0:Y:S08]  /*0000*/  LDC R1, c[0x0][0x37c] ;  /* 0x0000df00ff017b82 */ /* 0x000e300000000800 */
[----:B------:R-:W1:Y:S01]  /*0010*/  LDC.64 R10, c[0x0][0x380] ;  /* 0x0000e000ff0a7b82 */ /* 0x000e620000000a00 */
[----:B------:R-:W2:Y:S01]  /*0020*/  LDCU UR4, c[0x0][0x2f8] ;  /* 0x00005f00ff0477ac */ /* 0x000ea20008000800 */
[----:B0-----:R-:W-:Y:S01]  /*0030*/  VIADD R1, R1, 0xffffffe8 ;  /* 0xffffffe801017836 */ /* 0x001fe20000000000 */
[----:B------:R-:W-:Y:S01]  /*0040*/  MOV R2, 0x0 ;  /* 0x0000000000027802 */ /* 0x000fe20000000f00 */
[----:B------:R-:W0:Y:S04]  /*0050*/  LDCU UR5, c[0x0][0x2fc] ;  /* 0x00005f80ff0577ac */ /* 0x000e280008000800 */
[----:B------:R-:W3:Y:S01]  /*0060*/  LDC.64 R12, c[0x0][0x388] ;  /* 0x0000e200ff0c7b82 */ /* 0x000ee20000000a00 */
[----:B------:R-:W4:Y:S01]  /*0070*/  LDCU.64 UR6, c[0x4][0x8] ;  /* 0x01000100ff0677ac */ /* 0x000f220008000a00 */
[----:B------:R-:W3:Y:S06]  /*0080*/  LDCU.64 UR36, c[0x0][0x358] ;  /* 0x00006b00ff2477ac */ /* 0x000eec0008000a00 */
[----:B------:R-:W5:Y:S01]  /*0090*/  LDC.64 R14, c[0x0][0x390] ;  /* 0x0000e400ff0e7b82 */ /* 0x000f620000000a00 */
[----:B--2---:R-:W-:Y:S01]  /*00a0*/  IADD3 R16, P0, PT, R1, UR4, RZ ;  /* 0x0000000401107c10 */ /* 0x004fe2000ff1e0ff */
[----:B-1----:R1:W-:Y:S06]  /*00b0*/  STL.64 [R1], R10 ;  /* 0x0000000a01007387 */ /* 0x0023ec0000100a00 */
[----:B------:R1:W2:Y:S01]  /*00c0*/  LDC.64 R8, c[0x4][R2] ;  /* 0x0100000002087b82 */ /* 0x0002a20000000a00 */
[----:B0-----:R-:W-:Y:S01]  /*00d0*/  IMAD.X R17, RZ, RZ, UR5, P0 ;  /* 0x00000005ff117e24 */ /* 0x001fe200080e06ff */
[----:B----4-:R-:W-:Y:S01]  /*00e0*/  MOV R4, UR6 ;  /* 0x0000000600047c02 */ /* 0x010fe20008000f00 */
[----:B------:R-:W-:-:S02]  /*00f0*/  IMAD.U32 R5, RZ, RZ, UR7 ;  /* 0x00000007ff057e24 */ /* 0x000fc4000f8e00ff */
[----:B------:R-:W-:Y:S01]  /*0100*/  IMAD.MOV.U32 R6, RZ, RZ, R16 ;  /* 0x000000ffff067224 */ /* 0x000fe200078e0010 */
[----:B------:R-:W-:Y:S01]  /*0110*/  MOV R7, R17 ;  /* 0x0000001100077202 */ /* 0x000fe20000000f00 */
[----:B---3--:R1:W-:Y:S04]  /*0120*/  STL.64 [R1+0x8], R12 ;  /* 0x0000080c01007387 */ /* 0x0083e80000100a00 */
[----:B-----5:R1:W-:Y:S02]  /*0130*/  STL.64 [R1+0x10], R14 ;  /* 0x0000100e01007387 */ /* 0x0203e40000100a00 */
[----:B------:R-:W-:-:S07]  /*0140*/  LEPC R20, `(.L_x_0) ;  /* 0x000000001014794e */ /* 0x000fce0000000000 */
[----:B-12---:R-:W-:Y:S05]  /*0150*/  CALL.ABS.NOINC R8 ;  /* 0x0000000008007343 */ /* 0x006fea0003c00000 */
.L_x_0:
[----:B------:R-:W0:Y:S01]  /*0160*/  LDC.64 R4, c[0x0][0x380] ;  /* 0x0000e000ff047b82 */ /* 0x000e220000000a00 */
[----:B------:R-:W1:Y:S07]  /*0170*/  LDCU.64 UR4, c[0x4][0x10] ;  /* 0x01000200ff0477ac */ /* 0x000e6e0008000a00 */
[----:B------:R-:W2:Y:S08]  /*0180*/  LDC.64 R6, c[0x0][0x388] ;  /* 0x0000e200ff067b82 */ /* 0x000eb00000000a00 */
[----:B------:R-:W3:Y:S01]  /*0190*/  LDC.64 R12, c[0x0][0x390] ;  /* 0x0000e400ff0c7b82 */ /* 0x000ee20000000a00 */
[----:B0-----:R1:W4:Y:S04]  /*01a0*/  LDG.E R0, desc[UR36][R4.64] ;  /* 0x0000002404007981 */ /* 0x001328000c1e1900 */
[----:B--2---:R0:W2:Y:S04]  /*01b0*/  LDG.E R3, desc[UR36][R6.64] ;  /* 0x0000002406037981 */ /* 0x0040a8000c1e1900 */
[----:B---3--:R-:W3:Y:S01]  /*01c0*/  LDG.E R12, desc[UR36][R12.64] ;  /* 0x000000240c0c7981 */ /* 0x008ee2000c1e1900 */
[----:B------:R2:W2:Y:S01]  /*01d0*/  LDC.64 R18, c[0x4][R2] ;  /* 0x0100000002127b82 */ /* 0x0004a20000000a00 */
[----:B-1----:R-:W-:Y:S01]  /*01e0*/  IMAD.U32 R4, RZ, RZ, UR4 ;  /* 0x00000004ff047e24 */ /* 0x002fe2000f8e00ff */
[----:B------:R-:W-:Y:S01]  /*01f0*/  MOV R5, UR5 ;  /* 0x0000000500057c02 */ /* 0x000fe20008000f00 */
[----:B0-----:R-:W-:Y:S01]  /*0200*/  IMAD.MOV.U32 R6, RZ, RZ, R16 ;  /* 0x000000ffff067224 */ /* 0x001fe200078e0010 */
[----:B------:R-:W-:Y:S01]  /*0210*/  MOV R7, R17 ;  /* 0x0000001100077202 */ /* 0x000fe20000000f00 */
[----:B----4-:R-:W0:Y:S08]  /*0220*/  F2F.F64.F32 R8, R0 ;  /* 0x0000000000087310 */ /* 0x010e300000201800 */
[----:B--2---:R-:W1:Y:S01]  /*0230*/  F2F.F64.F32 R10, R3 ;  /* 0x00000003000a7310 */ /* 0x004e620000201800 */
[----:B0-----:R0:W-:Y:S07]  /*0240*/  STL.64 [R1], R8 ;  /* 0x0000000801007387 */ /* 0x0011ee0000100a00 */
[----:B---3--:R-:W2:Y:S01]  /*0250*/  F2F.F64.F32 R14, R12 ;  /* 0x0000000c000e7310 */ /* 0x008ea20000201800 */
[----:B-1----:R0:W-:Y:S04]  /*0260*/  STL.64 [R1+0x8], R10 ;  /* 0x0000080a01007387 */ /* 0x0021e80000100a00 */
[----:B--2---:R0:W-:Y:S02]  /*0270*/  STL.64 [R1+0x10], R14 ;  /* 0x0000100e01007387 */ /* 0x0041e40000100a00 */
[----:B------:R-:W-:-:S07]  /*0280*/  LEPC R20, `(.L_x_1) ;  /* 0x000000001014794e */ /* 0x000fce0000000000 */
[----:B0-----:R-:W-:Y:S05]  /*0290*/  CALL.ABS.NOINC R18 ;  /* 0x0000000012007343 */ /* 0x001fea0003c00000 */
.L_x_1:
[----:B------:R-:W0:Y:S01]  /*02a0*/  LDC.64 R6, c[0x0][0x380] ;  /* 0x0000e000ff067b82 */ /* 0x000e220000000a00 */
[----:B------:R-:W1:Y:S07]  /*02b0*/  LDCU.64 UR4, c[0x4][0x10] ;  /* 0x01000200ff0477ac */ /* 0x000e6e0008000a00 */
[----:B------:R-:W2:Y:S08]  /*02c0*/  LDC.64 R12, c[0x0][0x388] ;  /* 0x0000e200ff0c7b82 */ /* 0x000eb00000000a00 */
[----:B------:R-:W3:Y:S01]  /*02d0*/  LDC.64 R14, c[0x0][0x390] ;  /* 0x0000e400ff0e7b82 */ /* 0x000ee20000000a00 */
[----:B0-----:R0:W-:Y:S04]  /*02e0*/  STG.E desc[UR36][R6.64], RZ ;  /* 0x000000ff06007986 */ /* 0x0011e8000c101924 */
[----:B--2---:R2:W-:Y:S04]  /*02f0*/  STG.E desc[UR36][R12.64], RZ ;  /* 0x000000ff0c007986 */ /* 0x0045e8000c101924 */
[----:B---3--:R2:W-:Y:S04]  /*0300*/  STG.E desc[UR36][R14.64], RZ ;  /* 0x000000ff0e007986 */ /* 0x0085e8000c101924 */
[----:B------:R0:W3:Y:S04]  /*0310*/  LDG.E R0, desc[UR36][R6.64] ;  /* 0x0000002406007981 */ /* 0x0000e8000c1e1900 */
[----:B------:R-:W4:Y:S01]  /*0320*/  LDG.E R3, desc[UR36][R12.64] ;  /* 0x000000240c037981 */ /* 0x000f22000c1e1900 */
[----:B------:R2:W2:Y:S01]  /*0330*/  LDC.64 R18, c[0x4][R2] ;  /* 0x0100000002127b82 */ /* 0x0004a20000000a00 */
[----:B-1----:R-:W-:Y:S01]  /*0340*/  IMAD.U32 R4, RZ, RZ, UR4 ;  /* 0x00000004ff047e24 */ /* 0x002fe2000f8e00ff */
[----:B------:R-:W-:Y:S01]  /*0350*/  MOV R5, UR5 ;  /* 0x0000000500057c02 */ /* 0x000fe20008000f00 */
[----:B------:R1:W-:Y:S01]  /*0360*/  STL.64 [R1+0x10], RZ ;  /* 0x000010ff01007387 */ /* 0x0003e20000100a00 */
[----:B0-----:R-:W-:Y:S01]  /*0370*/  IMAD.MOV.U32 R6, RZ, RZ, R16 ;  /* 0x000000ffff067224 */ /* 0x001fe200078e0010 */
[----:B------:R-:W-:Y:S01]  /*0380*/  MOV R7, R17 ;  /* 0x0000001100077202 */ /* 0x000fe20000000f00 */
[----:B---3--:R-:W0:Y:S08]  /*0390*/  F2F.F64.F32 R8, R0 ;  /* 0x0000000000087310 */ /* 0x008e300000201800 */
[----:B----4-:R-:W3:Y:S01]  /*03a0*/  F2F.F64.F32 R10, R3 ;  /* 0x00000003000a7310 */ /* 0x010ee20000201800 */
[----:B0-----:R1:W-:Y:S04]  /*03b0*/  STL.64 [R1], R8 ;  /* 0x0000000801007387 */ /* 0x0013e80000100a00 */
[----:B--23--:R1:W-:Y:S02]  /*03c0*/  STL.64 [R1+0x8], R10 ;  /* 0x0000080a01007387 */ /* 0x00c3e40000100a00 */
[----:B------:R-:W-:-:S07]  /*03d0*/  LEPC R20, `(.L_x_2) ;  /* 0x000000001014794e */ /* 0x000fce0000000000 */
[----:B-1----:R-:W-:Y:S05]  /*03e0*/  CALL.ABS.NOINC R18 ;  /* 0x0000000012007343 */ /* 0x002fea0003c00000 */
.L_x_2:
[----:B------:R-:W-:Y:S05]  /*03f0*/  EXIT ;  /* 0x000000000000794d */ /* 0x000fea0003800000 */
.L_x_3:
[----:B------:R-:W-:-:S00]  /*0400*/  BRA `(.L_x_3) ;  /* 0xfffffffc00fc7947 */ /* 0x000fc0000383ffff */
[----:B------:R-:W-:-:S00]  /*0410*/  NOP ;  /* 0x0000000000007918 */ /* 0x000fc00000000000 */
        /* <DEDUP_REMOVED lines=14> */
.L_x_4:


//--------------------- .nv.global.init           --------------------------
	.section	.nv.global.init,"aw",@progbits
.nv.global.init:
	.type		$str$1,@object
	.size		$str$1,($str - $str$1)
$str$1:
        /*0000*/ 	.byte	0x61, 0x3a, 0x20, 0x25, 0x66, 0x2c, 0x20, 0x62, 0x3a, 0x20, 0x25, 0x66, 0x2c, 0x20, 0x63, 0x3a
        /*0010*/ 	.byte	0x20, 0x25, 0x66, 0x0a, 0x00
	.type		$str,@object
	.size		$str,(.L_0 - $str)
$str:
        /*0015*/ 	.byte	0x61, 0x3a, 0x20, 0x30, 0x78, 0x25, 0x70, 0x2c, 0x20, 0x62, 0x3a, 0x20, 0x30, 0x78, 0x25, 0x70
        /*0025*/ 	.byte	0x2c, 0x20, 0x63, 0x3a, 0x25, 0x70, 0x0a, 0x00
.L_0:


//--------------------- .nv.shared.reserved.0     --------------------------
	.section	.nv.shared.reserved.0,"aw",@nobits
	.weak		__nv_reservedSMEM_offset_0_alias
	.size		__nv_reservedSMEM_offset_0_alias, 0, 64
	.other		__nv_reservedSMEM_offset_0_alias,@"STO_CUDA_RESERVED_SHARED STV_DEFAULT"
__nv_reservedSMEM_offset_0_alias:
	.zero		0
	.zero		64


//--------------------- .nv.constant0._Z4initPfS_S_ --------------------------
	.section	.nv.constant0._Z4initPfS_S_,"a",@progbits
	.sectionflags	@""
	.align	4
.nv.constant0._Z4initPfS_S_:
	.zero		920


//--------------------- SYMBOLS --------------------------

	.type		.nv.reservedSmem.offset0,@object
	.size		.nv.reservedSmem.offset0,0x4
	.type		vprintf,@function
